//
// Generated by NVIDIA NVVM Compiler
//
// Compiler Build ID: CL-36424714
// Cuda compilation tools, release 13.0, V13.0.88
// Based on NVVM 20.0.0
//

.version 9.0
.target sm_100
.address_size 64

	// .globl	_Z18tensor_atan_kernelPfS_
.global .align 4 .b8 x[256];
.global .align 4 .b8 x2[256];
.global .align 4 .b8 x3[256];
.global .align 4 .b8 x5[256];
.global .align 4 .b8 term1[256];
.global .align 4 .b8 term2[256];
.global .align 4 .b8 temp[256];
.global .align 4 .b8 result[256];

.visible .entry _Z18tensor_atan_kernelPfS_(
	.param .u64 .ptr .align 1 _Z18tensor_atan_kernelPfS__param_0,
	.param .u64 .ptr .align 1 _Z18tensor_atan_kernelPfS__param_1
)
{
	.reg .pred 	%p<4>;
	.reg .b32 	%r<11>;
	.reg .b32 	%f<9>;
	.reg .b64 	%rd<34>;

	ld.param.u64 	%rd1, [_Z18tensor_atan_kernelPfS__param_0];
	ld.param.u64 	%rd2, [_Z18tensor_atan_kernelPfS__param_1];
	mov.u32 	%r3, %tid.y;
	mov.u32 	%r4, %ctaid.y;
	mov.u32 	%r5, %ntid.y;
	mad.lo.s32 	%r1, %r4, %r5, %r3;
	mov.u32 	%r6, %tid.x;
	mov.u32 	%r7, %ctaid.x;
	mov.u32 	%r8, %ntid.x;
	mad.lo.s32 	%r2, %r7, %r8, %r6;
	setp.gt.u32 	%p1, %r1, 7;
	setp.gt.s32 	%p2, %r2, 7;
	or.pred  	%p3, %p1, %p2;
	@%p3 bra 	$L__BB0_2;
	cvta.to.global.u64 	%rd3, %rd1;
	cvta.to.global.u64 	%rd4, %rd2;
	shl.b32 	%r9, %r1, 3;
	add.s32 	%r10, %r9, %r2;
	mul.wide.s32 	%rd5, %r10, 4;
	add.s64 	%rd6, %rd3, %rd5;
	ld.global.f32 	%f1, [%rd6];
	mul.wide.u32 	%rd7, %r1, 32;
	mov.u64 	%rd8, x;
	add.s64 	%rd9, %rd8, %rd7;
	mul.wide.s32 	%rd10, %r2, 4;
	add.s64 	%rd11, %rd9, %rd10;
	st.global.f32 	[%rd11], %f1;
	mul.f32 	%f2, %f1, %f1;
	mov.u64 	%rd12, x2;
	add.s64 	%rd13, %rd12, %rd7;
	add.s64 	%rd14, %rd13, %rd10;
	st.global.f32 	[%rd14], %f2;
	mul.f32 	%f3, %f1, %f2;
	mov.u64 	%rd15, x3;
	add.s64 	%rd16, %rd15, %rd7;
	add.s64 	%rd17, %rd16, %rd10;
	st.global.f32 	[%rd17], %f3;
	mul.f32 	%f4, %f2, %f3;
	mov.u64 	%rd18, x5;
	add.s64 	%rd19, %rd18, %rd7;
	add.s64 	%rd20, %rd19, %rd10;
	st.global.f32 	[%rd20], %f4;
	div.rn.f32 	%f5, %f3, 0f40400000;
	mov.u64 	%rd21, term1;
	add.s64 	%rd22, %rd21, %rd7;
	add.s64 	%rd23, %rd22, %rd10;
	st.global.f32 	[%rd23], %f5;
	div.rn.f32 	%f6, %f4, 0f40A00000;
	mov.u64 	%rd24, term2;
	add.s64 	%rd25, %rd24, %rd7;
	add.s64 	%rd26, %rd25, %rd10;
	st.global.f32 	[%rd26], %f6;
	sub.f32 	%f7, %f1, %f5;
	mov.u64 	%rd27, temp;
	add.s64 	%rd28, %rd27, %rd7;
	add.s64 	%rd29, %rd28, %rd10;
	st.global.f32 	[%rd29], %f7;
	add.f32 	%f8, %f6, %f7;
	mov.u64 	%rd30, result;
	add.s64 	%rd31, %rd30, %rd7;
	add.s64 	%rd32, %rd31, %rd10;
	st.global.f32 	[%rd32], %f8;
	add.s64 	%rd33, %rd4, %rd5;
	st.global.f32 	[%rd33], %f8;
$L__BB0_2:
	ret;

}


// ===== COMPILED SASS (sm_100) =====

	.target	sm_100

	.elftype	@"ET_EXEC"


//--------------------- .note.nv.tkinfo           --------------------------
	.section	.note.nv.tkinfo,"",@"SHT_NOTE"
	.sectionflags	@"SHF_NOTE_NV_TKINFO"
	.tkinfo
        /*0018*/ 	.word	0x00000002
        /*0030*/ 	.string	""
        /*0030*/ 	.string	"ptxas"
        /*0030*/ 	.string	"Cuda compilation tools, release 13.0, V13.0.88"
        /*0030*/ 	.string	"Build cuda_13.0.r13.0/compiler.36424714_0"
        /*0030*/ 	.string	"-arch sm_100 -m 64 "



//--------------------- .note.nv.cuinfo           --------------------------
	.section	.note.nv.cuinfo,"",@"SHT_NOTE"
	.sectionflags	@"SHF_NOTE_NV_CUINFO"
        /*0018*/ 	.short	0x0002
        /*001a*/ 	.short	0x0064
        /*001c*/ 	.short	0x0082
	.zero		2


//--------------------- .nv.info                  --------------------------
	.section	.nv.info,"",@"SHT_CUDA_INFO"
	.align	4


	//----- nvinfo : EIATTR_REGCOUNT
	.align		4
        /*0000*/ 	.byte	0x04, 0x2f
        /*0002*/ 	.short	(.L_9 - .L_8)
	.align		4
.L_8:
        /*0004*/ 	.word	index@(_Z18tensor_atan_kernelPfS_)
        /*0008*/ 	.word	0x00000016


	//----- nvinfo : EIATTR_FRAME_SIZE
	.align		4
.L_9:
        /*000c*/ 	.byte	0x04, 0x11
        /*000e*/ 	.short	(.L_11 - .L_10)
	.align		4
.L_10:
        /*0010*/ 	.word	index@($__internal_0_$__cuda_sm3x_div_rn_noftz_f32_slowpath)
        /*0014*/ 	.word	0x00000000


	//----- nvinfo : EIATTR_FRAME_SIZE
	.align		4
.L_11:
        /*0018*/ 	.byte	0x04, 0x11
        /*001a*/ 	.short	(.L_13 - .L_12)
	.align		4
.L_12:
        /*001c*/ 	.word	index@(_Z18tensor_atan_kernelPfS_)
        /*0020*/ 	.word	0x00000000


	//----- nvinfo : EIATTR_MIN_STACK_SIZE
	.align		4
.L_13:
        /*0024*/ 	.byte	0x04, 0x12
        /*0026*/ 	.short	(.L_15 - .L_14)
	.align		4
.L_14:
        /*0028*/ 	.word	index@(_Z18tensor_atan_kernelPfS_)
        /*002c*/ 	.word	0x00000000
.L_15:


//--------------------- .nv.compat                --------------------------
	.section	.nv.compat,"",@"SHT_CUDA_COMPAT_INFO"
	.align	4
        /*0000*/ 	.byte	0x02, 0x09, 0x00, 0x00, 0x02, 0x02, 0x01, 0x00, 0x02, 0x05, 0x05, 0x00, 0x03, 0x07, 0x01, 0x01
        /*0010*/ 	.byte	0x02, 0x03, 0x00, 0x00, 0x02, 0x06, 0x01, 0x00, 0x04, 0x0b, 0x08, 0x00, 0x01, 0x00, 0x00, 0x00
        /*0020*/ 	.byte	0x00, 0x00, 0x00, 0x00


//--------------------- .nv.info._Z18tensor_atan_kernelPfS_ --------------------------
	.section	.nv.info._Z18tensor_atan_kernelPfS_,"",@"SHT_CUDA_INFO"
	.sectionflags	@""
	.align	4


	//----- nvinfo : EIATTR_CUDA_API_VERSION
	.align		4
        /*0000*/ 	.byte	0x04, 0x37
        /*0002*/ 	.short	(.L_17 - .L_16)
.L_16:
        /*0004*/ 	.word	0x00000082


	//----- nvinfo : EIATTR_KPARAM_INFO
	.align		4
.L_17:
        /*0008*/ 	.byte	0x04, 0x17
        /*000a*/ 	.short	(.L_19 - .L_18)
.L_18:
        /*000c*/ 	.word	0x00000000
        /*0010*/ 	.short	0x0001
        /*0012*/ 	.short	0x0008
        /*0014*/ 	.byte	0x00, 0xf5, 0x21, 0x00


	//----- nvinfo : EIATTR_KPARAM_INFO
	.align		4
.L_19:
        /*0018*/ 	.byte	0x04, 0x17
        /*001a*/ 	.short	(.L_21 - .L_20)
.L_20:
        /*001c*/ 	.word	0x00000000
        /*0020*/ 	.short	0x0000
        /*0022*/ 	.short	0x0000
        /*0024*/ 	.byte	0x00, 0xf5, 0x21, 0x00


	//----- nvinfo : EIATTR_SPARSE_MMA_MASK
	.align		4
.L_21:
        /*0028*/ 	.byte	0x03, 0x50
        /*002a*/ 	.short	0x0000


	//----- nvinfo : EIATTR_MAXREG_COUNT
	.align		4
        /*002c*/ 	.byte	0x03, 0x1b
        /*002e*/ 	.short	0x00ff


	//----- nvinfo : EIATTR_MERCURY_ISA_VERSION
	.align		4
        /*0030*/ 	.byte	0x03, 0x5f
        /*0032*/ 	.short	0x0101


	//----- nvinfo : EIATTR_VRC_CTA_INIT_COUNT
	.align		4
        /*0034*/ 	.byte	0x02, 0x4a
	.zero		1
	.zero		1


	//----- nvinfo : EIATTR_EXIT_INSTR_OFFSETS
	.align		4
        /*0038*/ 	.byte	0x04, 0x1c
        /*003a*/ 	.short	(.L_23 - .L_22)


	//   ....[0]....
.L_22:
        /*003c*/ 	.word	0x000000b0


	//   ....[1]....
        /*0040*/ 	.word	0x00000580


	//----- nvinfo : EIATTR_CRS_STACK_SIZE
	.align		4
.L_23:
        /*0044*/ 	.byte	0x04, 0x1e
        /*0046*/ 	.short	(.L_25 - .L_24)
.L_24:
        /*0048*/ 	.word	0x00000000


	//----- nvinfo : EIATTR_CBANK_PARAM_SIZE
	.align		4
.L_25:
        /*004c*/ 	.byte	0x03, 0x19
        /*004e*/ 	.short	0x0010


	//----- nvinfo : EIATTR_PARAM_CBANK
	.align		4
        /*0050*/ 	.byte	0x04, 0x0a
        /*0052*/ 	.short	(.L_27 - .L_26)
	.align		4
.L_26:
        /*0054*/ 	.word	index@(.nv.constant0._Z18tensor_atan_kernelPfS_)
        /*0058*/ 	.short	0x0380
        /*005a*/ 	.short	0x0010


	//----- nvinfo : EIATTR_SW_WAR
	.align		4
.L_27:
        /*005c*/ 	.byte	0x04, 0x36
        /*005e*/ 	.short	(.L_29 - .L_28)
.L_28:
        /*0060*/ 	.word	0x00000008
.L_29:


//--------------------- .nv.callgraph             --------------------------
	.section	.nv.callgraph,"",@"SHT_CUDA_CALLGRAPH"
	.align	4
	.sectionentsize	8
	.align		4
        /*0000*/ 	.word	0x00000000
	.align		4
        /*0004*/ 	.word	0xffffffff
	.align		4
        /*0008*/ 	.word	0x00000000
	.align		4
        /*000c*/ 	.word	0xfffffffe
	.align		4
        /*0010*/ 	.word	0x00000000
	.align		4
        /*0014*/ 	.word	0xfffffffd
	.align		4
        /*0018*/ 	.word	0x00000000
	.align		4
        /*001c*/ 	.word	0xfffffffc


//--------------------- .nv.constant4             --------------------------
	.section	.nv.constant4,"a",@progbits
	.align	8
	.align		8
.nv.constant4:
        /*0000*/ 	.dword	x
	.align		8
        /*0008*/ 	.dword	x2
	.align		8
        /*0010*/ 	.dword	x3
	.align		8
        /*0018*/ 	.dword	x5
	.align		8
        /*0020*/ 	.dword	term1
	.align		8
        /*0028*/ 	.dword	term2
	.align		8
        /*0030*/ 	.dword	temp
	.align		8
        /*0038*/ 	.dword	result


//--------------------- .text._Z18tensor_atan_kernelPfS_ --------------------------
	.section	.text._Z18tensor_atan_kernelPfS_,"ax",@progbits
	.align	128
        .global         _Z18tensor_atan_kernelPfS_
        .type           _Z18tensor_atan_kernelPfS_,@function
        .size           _Z18tensor_atan_kernelPfS_,(.L_x_16 - _Z18tensor_atan_kernelPfS_)
        .other          _Z18tensor_atan_kernelPfS_,@"STO_CUDA_ENTRY STV_DEFAULT"
_Z18tensor_atan_kernelPfS_:
.text._Z18tensor_atan_kernelPfS_:
[----:B------:R-:W-:Y:S01]  /*0000*/  LDC R1, c[0x0][0x37c] ;  /* 0x0000df00ff017b82 */ /* 0x000fe20000000800 */
[----:B------:R-:W0:Y:S07]  /*0010*/  S2R R4, SR_TID.X ;  /* 0x0000000000047919 */ /* 0x000e2e0000002100 */
[----:B------:R-:W1:Y:S01]  /*0020*/  LDC R0, c[0x0][0x364] ;  /* 0x0000d900ff007b82 */ /* 0x000e620000000800 */
[----:B------:R-:W1:Y:S07]  /*0030*/  S2R R5, SR_TID.Y ;  /* 0x0000000000057919 */ /* 0x000e6e0000002200 */
[----:B------:R-:W0:Y:S08]  /*0040*/  S2UR UR5, SR_CTAID.X ;  /* 0x00000000000579c3 */ /* 0x000e300000002500 */
[----:B------:R-:W0:Y:S08]  /*0050*/  LDC R3, c[0x0][0x360] ;  /* 0x0000d800ff037b82 */ /* 0x000e300000000800 */
[----:B------:R-:W1:Y:S01]  /*0060*/  S2UR UR4, SR_CTAID.Y ;  /* 0x00000000000479c3 */ /* 0x000e620000002600 */
[----:B0-----:R-:W-:-:S05]  /*0070*/  IMAD R4, R3, UR5, R4 ;  /* 0x0000000503047c24 */ /* 0x001fca000f8e0204 */
[----:B------:R-:W-:Y:S01]  /*0080*/  ISETP.GT.AND P0, PT, R4, 0x7, PT ;  /* 0x000000070400780c */ /* 0x000fe20003f04270 */
[----:B-1----:R-:W-:-:S05]  /*0090*/  IMAD R5, R0, UR4, R5 ;  /* 0x0000000400057c24 */ /* 0x002fca000f8e0205 */
[----:B------:R-:W-:-:S13]  /*00a0*/  ISETP.GT.U32.OR P0, PT, R5, 0x7, P0 ;  /* 0x000000070500780c */ /* 0x000fda0000704470 */
[----:B------:R-:W-:Y:S05]  /*00b0*/  @P0 EXIT ;  /* 0x000000000000094d */ /* 0x000fea0003800000 */
[----:B------:R-:W0:Y:S01]  /*00c0*/  LDC.64 R2, c[0x0][0x380] ;  /* 0x0000e000ff027b82 */ /* 0x000e220000000a00 */
[----:B------:R-:W1:Y:S01]  /*00d0*/  LDCU.64 UR4, c[0x0][0x358] ;  /* 0x00006b00ff0477ac */ /* 0x000e620008000a00 */
[----:B------:R-:W-:-:S06]  /*00e0*/  IMAD R6, R5, 0x8, R4 ;  /* 0x0000000805067824 */ /* 0x000fcc00078e0204 */
[----:B------:R-:W2:Y:S08]  /*00f0*/  LDC.64 R10, c[0x4][RZ] ;  /* 0x01000000ff0a7b82 */ /* 0x000eb00000000a00 */
[----:B------:R-:W3:Y:S01]  /*0100*/  LDC.64 R12, c[0x4][0x8] ;  /* 0x01000200ff0c7b82 */ /* 0x000ee20000000a00 */
[----:B0-----:R-:W-:-:S07]  /*0110*/  IMAD.WIDE R2, R6, 0x4, R2 ;  /* 0x0000000406027825 */ /* 0x001fce00078e0202 */
[----:B------:R-:W0:Y:S01]  /*0120*/  LDC.64 R8, c[0x4][0x10] ;  /* 0x01000400ff087b82 */ /* 0x000e220000000a00 */
[----:B-1----:R1:W4:Y:S01]  /*0130*/  LDG.E R7, desc[UR4][R2.64] ;  /* 0x0000000402077981 */ /* 0x002322000c1e1900 */
[----:B------:R-:W-:Y:S01]  /*0140*/  IMAD.MOV.U32 R18, RZ, RZ, 0x3eaaaaab ;  /* 0x3eaaaaabff127424 */ /* 0x000fe200078e00ff */
[----:B------:R-:W-:Y:S01]  /*0150*/  BSSY.RECONVERGENT B0, `(.L_x_0) ;  /* 0x000001d000007945 */ /* 0x000fe20003800200 */
[----:B--2---:R-:W-:-:S04]  /*0160*/  IMAD.WIDE.U32 R10, R5, 0x20, R10 ;  /* 0x00000020050a7825 */ /* 0x004fc800078e000a */
[----:B------:R-:W2:Y:S01]  /*0170*/  LDC.64 R16, c[0x4][0x18] ;  /* 0x01000600ff107b82 */ /* 0x000ea20000000a00 */
[----:B------:R-:W-:-:S04]  /*0180*/  IMAD.WIDE R10, R4, 0x4, R10 ;  /* 0x00000004040a7825 */ /* 0x000fc800078e020a */
[----:B-1----:R-:W-:Y:S02]  /*0190*/  HFMA2 R3, -RZ, RZ, 2.125, 0 ;  /* 0x40400000ff037431 */ /* 0x002fe400000001ff */
[----:B---3--:R-:W-:-:S04]  /*01a0*/  IMAD.WIDE.U32 R12, R5, 0x20, R12 ;  /* 0x00000020050c7825 */ /* 0x008fc800078e000c */
[----:B------:R-:W-:-:S04]  /*01b0*/  IMAD.WIDE R12, R4, 0x4, R12 ;  /* 0x00000004040c7825 */ /* 0x000fc800078e020c */
[----:B------:R-:W-:Y:S01]  /*01c0*/  FFMA R3, R18, -R3, 1 ;  /* 0x3f80000012037423 */ /* 0x000fe20000000803 */
[----:B0-----:R-:W-:-:S04]  /*01d0*/  IMAD.WIDE.U32 R8, R5, 0x20, R8 ;  /* 0x0000002005087825 */ /* 0x001fc800078e0008 */
[----:B------:R-:W-:Y:S01]  /*01e0*/  FFMA R3, R3, R18, 0.3333333432674407959 ;  /* 0x3eaaaaab03037423 */ /* 0x000fe20000000012 */
[----:B--2---:R-:W-:-:S04]  /*01f0*/  IMAD.WIDE.U32 R16, R5, 0x20, R16 ;  /* 0x0000002005107825 */ /* 0x004fc800078e0010 */
[----:B------:R-:W-:-:S04]  /*0200*/  IMAD.WIDE R14, R4, 0x4, R8 ;  /* 0x00000004040e7825 */ /* 0x000fc800078e0208 */
[----:B------:R-:W-:-:S04]  /*0210*/  IMAD.WIDE R16, R4, 0x4, R16 ;  /* 0x0000000404107825 */ /* 0x000fc800078e0210 */
[C---:B----4-:R-:W-:Y:S01]  /*0220*/  FMUL R19, R7.reuse, R7 ;  /* 0x0000000707137220 */ /* 0x050fe20000400000 */
[----:B------:R0:W-:Y:S03]  /*0230*/  STG.E desc[UR4][R10.64], R7 ;  /* 0x000000070a007986 */ /* 0x0001e6000c101904 */
[----:B------:R-:W-:Y:S01]  /*0240*/  FMUL R2, R7, R19 ;  /* 0x0000001307027220 */ /* 0x000fe20000400000 */
[----:B------:R0:W-:Y:S03]  /*0250*/  STG.E desc[UR4][R12.64], R19 ;  /* 0x000000130c007986 */ /* 0x0001e6000c101904 */
[----:B------:R-:W-:Y:S01]  /*0260*/  FMUL R0, R19, R2 ;  /* 0x0000000213007220 */ /* 0x000fe20000400000 */
[----:B------:R0:W-:Y:S01]  /*0270*/  STG.E desc[UR4][R14.64], R2 ;  /* 0x000000020e007986 */ /* 0x0001e2000c101904 */
[----:B------:R-:W1:Y:S01]  /*0280*/  FCHK P0, R2, 3 ;  /* 0x4040000002007902 */ /* 0x000e620000000000 */
[----:B------:R-:W-:-:S02]  /*0290*/  FFMA R8, R2, R3, RZ ;  /* 0x0000000302087223 */ /* 0x000fc400000000ff */
[----:B------:R0:W-:Y:S02]  /*02a0*/  STG.E desc[UR4][R16.64], R0 ;  /* 0x0000000010007986 */ /* 0x0001e4000c101904 */
[----:B------:R-:W-:-:S04]  /*02b0*/  FFMA R9, R8, -3, R2 ;  /* 0xc040000008097823 */ /* 0x000fc80000000002 */
[----:B------:R-:W-:Y:S01]  /*02c0*/  FFMA R8, R3, R9, R8 ;  /* 0x0000000903087223 */ /* 0x000fe20000000008 */
[----:B01----:R-:W-:Y:S06]  /*02d0*/  @!P0 BRA `(.L_x_1) ;  /* 0x0000000000108947 */ /* 0x003fec0003800000 */
[----:B------:R-:W-:Y:S01]  /*02e0*/  IMAD.MOV.U32 R3, RZ, RZ, 0x40400000 ;  /* 0x40400000ff037424 */ /* 0x000fe200078e00ff */
[----:B------:R-:W-:-:S07]  /*02f0*/  MOV R10, 0x310 ;  /* 0x00000310000a7802 */ /* 0x000fce0000000f00 */
[----:B------:R-:W-:Y:S05]  /*0300*/  CALL.REL.NOINC `($__internal_0_$__cuda_sm3x_div_rn_noftz_f32_slowpath) ;  /* 0x0000000000a07944 */ /* 0x000fea0003c00000 */
[----:B------:R-:W-:-:S07]  /*0310*/  MOV R8, R2 ;  /* 0x0000000200087202 */ /* 0x000fce0000000f00 */
.L_x_1:
[----:B------:R-:W-:Y:S05]  /*0320*/  BSYNC.RECONVERGENT B0 ;  /* 0x0000000000007941 */ /* 0x000fea0003800200 */
.L_x_0:
[----:B------:R-:W0:Y:S01]  /*0330*/  LDC.64 R2, c[0x4][0x20] ;  /* 0x01000800ff027b82 */ /* 0x000e220000000a00 */
[----:B------:R-:W-:Y:S02]  /*0340*/  HFMA2 R9, -RZ, RZ, 2.3125, 0 ;  /* 0x40a00000ff097431 */ /* 0x000fe400000001ff */
[----:B------:R-:W-:Y:S01]  /*0350*/  IMAD.MOV.U32 R10, RZ, RZ, 0x3e4ccccd ;  /* 0x3e4ccccdff0a7424 */ /* 0x000fe200078e00ff */
[----:B------:R-:W1:Y:S01]  /*0360*/  FCHK P0, R0, 5 ;  /* 0x40a0000000007902 */ /* 0x000e620000000000 */
[----:B------:R-:W-:Y:S02]  /*0370*/  BSSY.RECONVERGENT B0, `(.L_x_2) ;  /* 0x000000f000007945 */ /* 0x000fe40003800200 */
[----:B------:R-:W-:-:S04]  /*0380*/  FFMA R9, R10, -R9, 1 ;  /* 0x3f8000000a097423 */ /* 0x000fc80000000809 */
[----:B------:R-:W-:-:S04]  /*0390*/  FFMA R9, R9, R10, 0.20000000298023223877 ;  /* 0x3e4ccccd09097423 */ /* 0x000fc8000000000a */
[----:B------:R-:W-:-:S04]  /*03a0*/  FFMA R10, R0, R9, RZ ;  /* 0x00000009000a7223 */ /* 0x000fc800000000ff */
[----:B------:R-:W-:Y:S01]  /*03b0*/  FFMA R11, R10, -5, R0 ;  /* 0xc0a000000a0b7823 */ /* 0x000fe20000000000 */
[----:B0-----:R-:W-:-:S04]  /*03c0*/  IMAD.WIDE.U32 R2, R5, 0x20, R2 ;  /* 0x0000002005027825 */ /* 0x001fc800078e0002 */
[----:B------:R-:W-:Y:S01]  /*03d0*/  FFMA R9, R9, R11, R10 ;  /* 0x0000000b09097223 */ /* 0x000fe2000000000a */
[----:B------:R-:W-:-:S05]  /*03e0*/  IMAD.WIDE R2, R4, 0x4, R2 ;  /* 0x0000000404027825 */ /* 0x000fca00078e0202 */
[----:B------:R0:W-:Y:S01]  /*03f0*/  STG.E desc[UR4][R2.64], R8 ;  /* 0x0000000802007986 */ /* 0x0001e2000c101904 */
[----:B-1----:R-:W-:Y:S05]  /*0400*/  @!P0 BRA `(.L_x_3) ;  /* 0x0000000000148947 */ /* 0x002fea0003800000 */
[----:B0-----:R-:W-:Y:S01]  /*0410*/  IMAD.MOV.U32 R2, RZ, RZ, R0 ;  /* 0x000000ffff027224 */ /* 0x001fe200078e0000 */
[----:B------:R-:W-:Y:S02]  /*0420*/  MOV R3, 0x40a00000 ;  /* 0x40a0000000037802 */ /* 0x000fe40000000f00 */
[----:B------:R-:W-:-:S07]  /*0430*/  MOV R10, 0x450 ;  /* 0x00000450000a7802 */ /* 0x000fce0000000f00 */
[----:B------:R-:W-:Y:S05]  /*0440*/  CALL.REL.NOINC `($__internal_0_$__cuda_sm3x_div_rn_noftz_f32_slowpath) ;  /* 0x0000000000507944 */ /* 0x000fea0003c00000 */
[----:B------:R-:W-:-:S07]  /*0450*/  IMAD.MOV.U32 R9, RZ, RZ, R2 ;  /* 0x000000ffff097224 */ /* 0x000fce00078e0002 */
.L_x_3:
[----:B------:R-:W-:Y:S05]  /*0460*/  BSYNC.RECONVERGENT B0 ;  /* 0x0000000000007941 */ /* 0x000fea0003800200 */
.L_x_2:
[----:B------:R-:W1:Y:S01]  /*0470*/  LDC.64 R10, c[0x4][0x28] ;  /* 0x01000a00ff0a7b82 */ /* 0x000e620000000a00 */
[----:B------:R-:W-:-:S07]  /*0480*/  FADD R7, R7, -R8 ;  /* 0x8000000807077221 */ /* 0x000fce0000000000 */
[----:B------:R-:W2:Y:S08]  /*0490*/  LDC.64 R12, c[0x4][0x30] ;  /* 0x01000c00ff0c7b82 */ /* 0x000eb00000000a00 */
[----:B------:R-:W3:Y:S08]  /*04a0*/  LDC.64 R14, c[0x4][0x38] ;  /* 0x01000e00ff0e7b82 */ /* 0x000ef00000000a00 */
[----:B0-----:R-:W0:Y:S01]  /*04b0*/  LDC.64 R2, c[0x0][0x388] ;  /* 0x0000e200ff027b82 */ /* 0x001e220000000a00 */
[----:B-1----:R-:W-:-:S04]  /*04c0*/  IMAD.WIDE.U32 R10, R5, 0x20, R10 ;  /* 0x00000020050a7825 */ /* 0x002fc800078e000a */
[----:B------:R-:W-:-:S04]  /*04d0*/  IMAD.WIDE R10, R4, 0x4, R10 ;  /* 0x00000004040a7825 */ /* 0x000fc800078e020a */
[C---:B--2---:R-:W-:Y:S01]  /*04e0*/  IMAD.WIDE.U32 R12, R5.reuse, 0x20, R12 ;  /* 0x00000020050c7825 */ /* 0x044fe200078e000c */
[----:B------:R-:W-:Y:S03]  /*04f0*/  STG.E desc[UR4][R10.64], R9 ;  /* 0x000000090a007986 */ /* 0x000fe6000c101904 */
[----:B---3--:R-:W-:-:S04]  /*0500*/  IMAD.WIDE.U32 R14, R5, 0x20, R14 ;  /* 0x00000020050e7825 */ /* 0x008fc800078e000e */
[----:B------:R-:W-:Y:S01]  /*0510*/  FADD R5, R7, R9 ;  /* 0x0000000907057221 */ /* 0x000fe20000000000 */
[----:B------:R-:W-:-:S04]  /*0520*/  IMAD.WIDE R12, R4, 0x4, R12 ;  /* 0x00000004040c7825 */ /* 0x000fc800078e020c */
[----:B------:R-:W-:Y:S01]  /*0530*/  IMAD.WIDE R14, R4, 0x4, R14 ;  /* 0x00000004040e7825 */ /* 0x000fe200078e020e */
[----:B------:R-:W-:Y:S03]  /*0540*/  STG.E desc[UR4][R12.64], R7 ;  /* 0x000000070c007986 */ /* 0x000fe6000c101904 */
[----:B0-----:R-:W-:Y:S01]  /*0550*/  IMAD.WIDE R2, R6, 0x4, R2 ;  /* 0x0000000406027825 */ /* 0x001fe200078e0202 */
[----:B------:R-:W-:Y:S04]  /*0560*/  STG.E desc[UR4][R14.64], R5 ;  /* 0x000000050e007986 */ /* 0x000fe8000c101904 */
[----:B------:R-:W-:Y:S01]  /*0570*/  STG.E desc[UR4][R2.64], R5 ;  /* 0x0000000502007986 */ /* 0x000fe2000c101904 */
[----:B------:R-:W-:Y:S05]  /*0580*/  EXIT ;  /* 0x000000000000794d */ /* 0x000fea0003800000 */
        .weak           $__internal_0_$__cuda_sm3x_div_rn_noftz_f32_slowpath
        .type           $__internal_0_$__cuda_sm3x_div_rn_noftz_f32_slowpath,@function
        .size           $__internal_0_$__cuda_sm3x_div_rn_noftz_f32_slowpath,(.L_x_16 - $__internal_0_$__cuda_sm3x_div_rn_noftz_f32_slowpath)
$__internal_0_$__cuda_sm3x_div_rn_noftz_f32_slowpath:
[----:B------:R-:W-:Y:S01]  /*0590*/  SHF.R.U32.HI R11, RZ, 0x17, R3 ;  /* 0x00000017ff0b7819 */ /* 0x000fe20000011603 */
[----:B------:R-:W-:Y:S01]  /*05a0*/  BSSY.RECONVERGENT B1, `(.L_x_4) ;  /* 0x0000062000017945 */ /* 0x000fe20003800200 */
[----:B------:R-:W-:Y:S02]  /*05b0*/  SHF.R.U32.HI R9, RZ, 0x17, R2 ;  /* 0x00000017ff097819 */ /* 0x000fe40000011602 */
[----:B------:R-:W-:Y:S02]  /*05c0*/  LOP3.LUT R11, R11, 0xff, RZ, 0xc0, !PT ;  /* 0x000000ff0b0b7812 */ /* 0x000fe400078ec0ff */
[----:B------:R-:W-:Y:S02]  /*05d0*/  LOP3.LUT R14, R9, 0xff, RZ, 0xc0, !PT ;  /* 0x000000ff090e7812 */ /* 0x000fe400078ec0ff */
[----:B------:R-:W-:-:S03]  /*05e0*/  IADD3 R13, PT, PT, R11, -0x1, RZ ;  /* 0xffffffff0b0d7810 */ /* 0x000fc60007ffe0ff */
[----:B------:R-:W-:Y:S01]  /*05f0*/  VIADD R12, R14, 0xffffffff ;  /* 0xffffffff0e0c7836 */ /* 0x000fe20000000000 */
[----:B------:R-:W-:-:S04]  /*0600*/  ISETP.GT.U32.AND P0, PT, R13, 0xfd, PT ;  /* 0x000000fd0d00780c */ /* 0x000fc80003f04070 */
[----:B------:R-:W-:-:S13]  /*0610*/  ISETP.GT.U32.OR P0, PT, R12, 0xfd, P0 ;  /* 0x000000fd0c00780c */ /* 0x000fda0000704470 */
[----:B------:R-:W-:Y:S01]  /*0620*/  @!P0 MOV R9, RZ ;  /* 0x000000ff00098202 */ /* 0x000fe20000000f00 */
[----:B------:R-:W-:Y:S06]  /*0630*/  @!P0 BRA `(.L_x_5) ;  /* 0x00000000005c8947 */ /* 0x000fec0003800000 */
[----:B------:R-:W-:Y:S02]  /*0640*/  FSETP.GTU.FTZ.AND P0, PT, |R2|, +INF , PT ;  /* 0x7f8000000200780b */ /* 0x000fe40003f1c200 */
[----:B------:R-:W-:-:S04]  /*0650*/  FSETP.GTU.FTZ.AND P1, PT, |R3|, +INF , PT ;  /* 0x7f8000000300780b */ /* 0x000fc80003f3c200 */
[----:B------:R-:W-:-:S13]  /*0660*/  PLOP3.LUT P0, PT, P0, P1, PT, 0xf8, 0x8f ;  /* 0x00000000008f781c */ /* 0x000fda0000703f70 */
[----:B------:R-:W-:Y:S05]  /*0670*/  @P0 BRA `(.L_x_6) ;  /* 0x00000004004c0947 */ /* 0x000fea0003800000 */
[----:B------:R-:W-:-:S13]  /*0680*/  LOP3.LUT P0, RZ, R3, 0x7fffffff, R2, 0xc8, !PT ;  /* 0x7fffffff03ff7812 */ /* 0x000fda000780c802 */
[----:B------:R-:W-:Y:S05]  /*0690*/  @!P0 BRA `(.L_x_7) ;  /* 0x00000004003c8947 */ /* 0x000fea0003800000 */
[C---:B------:R-:W-:Y:S02]  /*06a0*/  FSETP.NEU.FTZ.AND P2, PT, |R2|.reuse, +INF , PT ;  /* 0x7f8000000200780b */ /* 0x040fe40003f5d200 */
[----:B------:R-:W-:Y:S02]  /*06b0*/  FSETP.NEU.FTZ.AND P1, PT, |R3|, +INF , PT ;  /* 0x7f8000000300780b */ /* 0x000fe40003f3d200 */
[----:B------:R-:W-:-:S11]  /*06c0*/  FSETP.NEU.FTZ.AND P0, PT, |R2|, +INF , PT ;  /* 0x7f8000000200780b */ /* 0x000fd60003f1d200 */
[----:B------:R-:W-:Y:S05]  /*06d0*/  @!P1 BRA !P2, `(.L_x_7) ;  /* 0x00000004002c9947 */ /* 0x000fea0005000000 */
[----:B------:R-:W-:-:S04]  /*06e0*/  LOP3.LUT P2, RZ, R2, 0x7fffffff, RZ, 0xc0, !PT ;  /* 0x7fffffff02ff7812 */ /* 0x000fc8000784c0ff */
[----:B------:R-:W-:-:S13]  /*06f0*/  PLOP3.LUT P1, PT, P1, P2, PT, 0x2f, 0xf2 ;  /* 0x0000000000f2781c */ /* 0x000fda0000f24577 */
[----:B------:R-:W-:Y:S05]  /*0700*/  @P1 BRA `(.L_x_8) ;  /* 0x0000000400181947 */ /* 0x000fea0003800000 */
[----:B------:R-:W-:-:S04]  /*0710*/  LOP3.LUT P1, RZ, R3, 0x7fffffff, RZ, 0xc0, !PT ;  /* 0x7fffffff03ff7812 */ /* 0x000fc8000782c0ff */
[----:B------:R-:W-:-:S13]  /*0720*/  PLOP3.LUT P0, PT, P0, P1, PT, 0x2f, 0xf2 ;  /* 0x0000000000f2781c */ /* 0x000fda0000702577 */
[----:B------:R-:W-:Y:S05]  /*0730*/  @P0 BRA `(.L_x_9) ;  /* 0x0000000400000947 */ /* 0x000fea0003800000 */
[----:B------:R-:W-:Y:S02]  /*0740*/  ISETP.GE.AND P0, PT, R12, RZ, PT ;  /* 0x000000ff0c00720c */ /* 0x000fe40003f06270 */
[----:B------:R-:W-:-:S11]  /*0750*/  ISETP.GE.AND P1, PT, R13, RZ, PT ;  /* 0x000000ff0d00720c */ /* 0x000fd60003f26270 */
[----:B------:R-:W-:Y:S01]  /*0760*/  @P0 IMAD.MOV.U32 R9, RZ, RZ, RZ ;  /* 0x000000ffff090224 */ /* 0x000fe200078e00ff */
[----:B------:R-:W-:Y:S01]  /*0770*/  @!P0 MOV R9, 0xffffffc0 ;  /* 0xffffffc000098802 */ /* 0x000fe20000000f00 */
[----:B------:R-:W-:Y:S01]  /*0780*/  @!P0 FFMA R2, R2, 1.84467440737095516160e+19, RZ ;  /* 0x5f80000002028823 */ /* 0x000fe200000000ff */
[----:B------:R-:W-:-:S03]  /*0790*/  @!P1 FFMA R3, R3, 1.84467440737095516160e+19, RZ ;  /* 0x5f80000003039823 */ /* 0x000fc600000000ff */
[----:B------:R-:W-:-:S07]  /*07a0*/  @!P1 VIADD R9, R9, 0x40 ;  /* 0x0000004009099836 */ /* 0x000fce0000000000 */
.L_x_5:
[----:B------:R-:W-:Y:S01]  /*07b0*/  LEA R12, R11, 0xc0800000, 0x17 ;  /* 0xc08000000b0c7811 */ /* 0x000fe200078eb8ff */
[----:B------:R-:W-:Y:S03]  /*07c0*/  BSSY.RECONVERGENT B2, `(.L_x_10) ;  /* 0x0000036000027945 */ /* 0x000fe60003800200 */
[----:B------:R-:W-:Y:S01]  /*07d0*/  IADD3 R12, PT, PT, -R12, R3, RZ ;  /* 0x000000030c0c7210 */ /* 0x000fe20007ffe1ff */
[----:B------:R-:W-:-:S03]  /*07e0*/  VIADD R3, R14, 0xffffff81 ;  /* 0xffffff810e037836 */ /* 0x000fc60000000000 */
[----:B------:R0:W1:Y:S01]  /*07f0*/  MUFU.RCP R13, R12 ;  /* 0x0000000c000d7308 */ /* 0x0000620000001000 */
[----:B------:R-:W-:Y:S01]  /*0800*/  FADD.FTZ R15, -R12, -RZ ;  /* 0x800000ff0c0f7221 */ /* 0x000fe20000010100 */
[C---:B------:R-:W-:Y:S01]  /*0810*/  IMAD R2, R3.reuse, -0x800000, R2 ;  /* 0xff80000003027824 */ /* 0x040fe200078e0202 */
[----:B0-----:R-:W-:-:S04]  /*0820*/  IADD3 R12, PT, PT, R3, 0x7f, -R11 ;  /* 0x0000007f030c7810 */ /* 0x001fc80007ffe80b */
[----:B------:R-:W-:Y:S01]  /*0830*/  IADD3 R12, PT, PT, R12, R9, RZ ;  /* 0x000000090c0c7210 */ /* 0x000fe20007ffe0ff */
[----:B-1----:R-:W-:-:S04]  /*0840*/  FFMA R14, R13, R15, 1 ;  /* 0x3f8000000d0e7423 */ /* 0x002fc8000000000f */
[----:B------:R-:W-:-:S04]  /*0850*/  FFMA R16, R13, R14, R13 ;  /* 0x0000000e0d107223 */ /* 0x000fc8000000000d */
[----:B------:R-:W-:-:S04]  /*0860*/  FFMA R13, R2, R16, RZ ;  /* 0x00000010020d7223 */ /* 0x000fc800000000ff */
[----:B------:R-:W-:-:S04]  /*0870*/  FFMA R14, R15, R13, R2 ;  /* 0x0000000d0f0e7223 */ /* 0x000fc80000000002 */
[----:B------:R-:W-:-:S04]  /*0880*/  FFMA R13, R16, R14, R13 ;  /* 0x0000000e100d7223 */ /* 0x000fc8000000000d */
[----:B------:R-:W-:-:S04]  /*0890*/  FFMA R14, R15, R13, R2 ;  /* 0x0000000d0f0e7223 */ /* 0x000fc80000000002 */
[----:B------:R-:W-:-:S05]  /*08a0*/  FFMA R2, R16, R14, R13 ;  /* 0x0000000e10027223 */ /* 0x000fca000000000d */
[----:B------:R-:W-:-:S04]  /*08b0*/  SHF.R.U32.HI R3, RZ, 0x17, R2 ;  /* 0x00000017ff037819 */ /* 0x000fc80000011602 */
[----:B------:R-:W-:-:S05]  /*08c0*/  LOP3.LUT R3, R3, 0xff, RZ, 0xc0, !PT ;  /* 0x000000ff03037812 */ /* 0x000fca00078ec0ff */
[----:B------:R-:W-:-:S05]  /*08d0*/  IMAD.IADD R11, R3, 0x1, R12 ;  /* 0x00000001030b7824 */ /* 0x000fca00078e020c */
[----:B------:R-:W-:-:S04]  /*08e0*/  IADD3 R3, PT, PT, R11, -0x1, RZ ;  /* 0xffffffff0b037810 */ /* 0x000fc80007ffe0ff */
[----:B------:R-:W-:-:S13]  /*08f0*/  ISETP.GE.U32.AND P0, PT, R3, 0xfe, PT ;  /* 0x000000fe0300780c */ /* 0x000fda0003f06070 */
[----:B------:R-:W-:Y:S05]  /*0900*/  @!P0 BRA `(.L_x_11) ;  /* 0x0000000000808947 */ /* 0x000fea0003800000 */
[----:B------:R-:W-:-:S13]  /*0910*/  ISETP.GT.AND P0, PT, R11, 0xfe, PT ;  /* 0x000000fe0b00780c */ /* 0x000fda0003f04270 */
[----:B------:R-:W-:Y:S05]  /*0920*/  @P0 BRA `(.L_x_12) ;  /* 0x00000000006c0947 */ /* 0x000fea0003800000 */
[----:B------:R-:W-:-:S13]  /*0930*/  ISETP.GE.AND P0, PT, R11, 0x1, PT ;  /* 0x000000010b00780c */ /* 0x000fda0003f06270 */
[----:B------:R-:W-:Y:S05]  /*0940*/  @P0 BRA `(.L_x_13) ;  /* 0x0000000000740947 */ /* 0x000fea0003800000 */
[----:B------:R-:W-:Y:S02]  /*0950*/  ISETP.GE.AND P0, PT, R11, -0x18, PT ;  /* 0xffffffe80b00780c */ /* 0x000fe40003f06270 */
[----:B------:R-:W-:-:S11]  /*0960*/  LOP3.LUT R2, R2, 0x80000000, RZ, 0xc0, !PT ;  /* 0x8000000002027812 */ /* 0x000fd600078ec0ff */
[----:B------:R-:W-:Y:S05]  /*0970*/  @!P0 BRA `(.L_x_13) ;  /* 0x0000000000688947 */ /* 0x000fea0003800000 */
[CCC-:B------:R-:W-:Y:S01]  /*0980*/  FFMA.RZ R3, R16.reuse, R14.reuse, R13.reuse ;  /* 0x0000000e10037223 */ /* 0x1c0fe2000000c00d */
[CCC-:B------:R-:W-:Y:S01]  /*0990*/  FFMA.RM R12, R16.reuse, R14.reuse, R13.reuse ;  /* 0x0000000e100c7223 */ /* 0x1c0fe2000000400d */
[C---:B------:R-:W-:Y:S02]  /*09a0*/  ISETP.NE.AND P2, PT, R11.reuse, RZ, PT ;  /* 0x000000ff0b00720c */ /* 0x040fe40003f45270 */
[----:B------:R-:W-:Y:S02]  /*09b0*/  ISETP.NE.AND P1, PT, R11, RZ, PT ;  /* 0x000000ff0b00720c */ /* 0x000fe40003f25270 */
[----:B------:R-:W-:Y:S01]  /*09c0*/  LOP3.LUT R9, R3, 0x7fffff, RZ, 0xc0, !PT ;  /* 0x007fffff03097812 */ /* 0x000fe200078ec0ff */
[----:B------:R-:W-:Y:S01]  /*09d0*/  FFMA.RP R3, R16, R14, R13 ;  /* 0x0000000e10037223 */ /* 0x000fe2000000800d */
[C---:B------:R-:W-:Y:S01]  /*09e0*/  VIADD R14, R11.reuse, 0x20 ;  /* 0x000000200b0e7836 */ /* 0x040fe20000000000 */
[----:B------:R-:W-:Y:S02]  /*09f0*/  IADD3 R11, PT, PT, -R11, RZ, RZ ;  /* 0x000000ff0b0b7210 */ /* 0x000fe40007ffe1ff */
[----:B------:R-:W-:-:S02]  /*0a00*/  LOP3.LUT R9, R9, 0x800000, RZ, 0xfc, !PT ;  /* 0x0080000009097812 */ /* 0x000fc400078efcff */
[----:B------:R-:W-:Y:S02]  /*0a10*/  FSETP.NEU.FTZ.AND P0, PT, R3, R12, PT ;  /* 0x0000000c0300720b */ /* 0x000fe40003f1d000 */
[----:B------:R-:W-:Y:S02]  /*0a20*/  SHF.L.U32 R14, R9, R14, RZ ;  /* 0x0000000e090e7219 */ /* 0x000fe400000006ff */
[----:B------:R-:W-:Y:S02]  /*0a30*/  SEL R12, R11, RZ, P2 ;  /* 0x000000ff0b0c7207 */ /* 0x000fe40001000000 */
[----:B------:R-:W-:Y:S02]  /*0a40*/  ISETP.NE.AND P1, PT, R14, RZ, P1 ;  /* 0x000000ff0e00720c */ /* 0x000fe40000f25270 */
[----:B------:R-:W-:Y:S02]  /*0a50*/  SHF.R.U32.HI R12, RZ, R12, R9 ;  /* 0x0000000cff0c7219 */ /* 0x000fe40000011609 */
[----:B------:R-:W-:-:S02]  /*0a60*/  PLOP3.LUT P0, PT, P0, P1, PT, 0xf8, 0x8f ;  /* 0x00000000008f781c */ /* 0x000fc40000703f70 */
[----:B------:R-:W-:Y:S02]  /*0a70*/  SHF.R.U32.HI R14, RZ, 0x1, R12 ;  /* 0x00000001ff0e7819 */ /* 0x000fe4000001160c */
[----:B------:R-:W-:-:S04]  /*0a80*/  SEL R3, RZ, 0x1, !P0 ;  /* 0x00000001ff037807 */ /* 0x000fc80004000000 */
[----:B------:R-:W-:-:S04]  /*0a90*/  LOP3.LUT R3, R3, 0x1, R14, 0xf8, !PT ;  /* 0x0000000103037812 */ /* 0x000fc800078ef80e */
[----:B------:R-:W-:-:S05]  /*0aa0*/  LOP3.LUT R3, R3, R12, RZ, 0xc0, !PT ;  /* 0x0000000c03037212 */ /* 0x000fca00078ec0ff */
[----:B------:R-:W-:-:S05]  /*0ab0*/  IMAD.IADD R3, R14, 0x1, R3 ;  /* 0x000000010e037824 */ /* 0x000fca00078e0203 */
[----:B------:R-:W-:Y:S01]  /*0ac0*/  LOP3.LUT R2, R3, R2, RZ, 0xfc, !PT ;  /* 0x0000000203027212 */ /* 0x000fe200078efcff */
[----:B------:R-:W-:Y:S06]  /*0ad0*/  BRA `(.L_x_13) ;  /* 0x0000000000107947 */ /* 0x000fec0003800000 */
.L_x_12:
[----:B------:R-:W-:-:S04]  /*0ae0*/  LOP3.LUT R2, R2, 0x80000000, RZ, 0xc0, !PT ;  /* 0x8000000002027812 */ /* 0x000fc800078ec0ff */
[----:B------:R-:W-:Y:S01]  /*0af0*/  LOP3.LUT R2, R2, 0x7f800000, RZ, 0xfc, !PT ;  /* 0x7f80000002027812 */ /* 0x000fe200078efcff */
[----:B------:R-:W-:Y:S06]  /*0b00*/  BRA `(.L_x_13) ;  /* 0x0000000000047947 */ /* 0x000fec0003800000 */
.L_x_11:
[----:B------:R-:W-:-:S07]  /*0b10*/  LEA R2, R12, R2, 0x17 ;  /* 0x000000020c027211 */ /* 0x000fce00078eb8ff */
.L_x_13:
[----:B------:R-:W-:Y:S05]  /*0b20*/  BSYNC.RECONVERGENT B2 ;  /* 0x0000000000027941 */ /* 0x000fea0003800200 */
.L_x_10:
[----:B------:R-:W-:Y:S05]  /*0b30*/  BRA `(.L_x_14) ;  /* 0x0000000000207947 */ /* 0x000fea0003800000 */
.L_x_9:
[----:B------:R-:W-:-:S04]  /*0b40*/  LOP3.LUT R2, R3, 0x80000000, R2, 0x48, !PT ;  /* 0x8000000003027812 */ /* 0x000fc800078e4802 */
[----:B------:R-:W-:Y:S01]  /*0b50*/  LOP3.LUT R2, R2, 0x7f800000, RZ, 0xfc, !PT ;  /* 0x7f80000002027812 */ /* 0x000fe200078efcff */
[----:B------:R-:W-:Y:S06]  /*0b60*/  BRA `(.L_x_14) ;  /* 0x0000000000147947 */ /* 0x000fec0003800000 */
.L_x_8:
[----:B------:R-:W-:Y:S01]  /*0b70*/  LOP3.LUT R2, R3, 0x80000000, R2, 0x48, !PT ;  /* 0x8000000003027812 */ /* 0x000fe200078e4802 */
[----:B------:R-:W-:Y:S06]  /*0b80*/  BRA `(.L_x_14) ;  /* 0x00000000000c7947 */ /* 0x000fec0003800000 */
.L_x_7:
[----:B------:R-:W0:Y:S01]  /*0b90*/  MUFU.RSQ R2, -QNAN ;  /* 0xffc0000000027908 */ /* 0x000e220000001400 */
[----:B------:R-:W-:Y:S05]  /*0ba0*/  BRA `(.L_x_14) ;  /* 0x0000000000047947 */ /* 0x000fea0003800000 */
.L_x_6:
[----:B------:R-:W-:-:S07]  /*0bb0*/  FADD.FTZ R2, R2, R3 ;  /* 0x0000000302027221 */ /* 0x000fce0000010000 */
.L_x_14:
[----:B------:R-:W-:Y:S05]  /*0bc0*/  BSYNC.RECONVERGENT B1 ;  /* 0x0000000000017941 */ /* 0x000fea0003800200 */
.L_x_4:
[----:B------:R-:W-:-:S04]  /*0bd0*/  IMAD.MOV.U32 R11, RZ, RZ, 0x0 ;  /* 0x00000000ff0b7424 */ /* 0x000fc800078e00ff */
[----:B0-----:R-:W-:Y:S05]  /*0be0*/  RET.REL.NODEC R10 `(_Z18tensor_atan_kernelPfS_) ;  /* 0xfffffff40a047950 */ /* 0x001fea0003c3ffff */
.L_x_15:
[----:B------:R-:W-:-:S00]  /*0bf0*/  BRA `(.L_x_15) ;  /* 0xfffffffc00fc7947 */ /* 0x000fc0000383ffff */
[----:B------:R-:W-:-:S00]  /*0c00*/  NOP ;  /* 0x0000000000007918 */ /* 0x000fc00000000000 */
[----:B------:R-:W-:-:S00]  /*0c10*/  NOP ;  /* 0x0000000000007918 */ /* 0x000fc00000000000 */
[----:B------:R-:W-:-:S00]  /*0c20*/  NOP ;  /* 0x0000000000007918 */ /* 0x000fc00000000000 */
[----:B------:R-:W-:-:S00]  /*0c30*/  NOP ;  /* 0x0000000000007918 */ /* 0x000fc00000000000 */
[----:B------:R-:W-:-:S00]  /*0c40*/  NOP ;  /* 0x0000000000007918 */ /* 0x000fc00000000000 */
[----:B------:R-:W-:-:S00]  /*0c50*/  NOP ;  /* 0x0000000000007918 */ /* 0x000fc00000000000 */
[----:B------:R-:W-:-:S00]  /*0c60*/  NOP ;  /* 0x0000000000007918 */ /* 0x000fc00000000000 */
[----:B------:R-:W-:-:S00]  /*0c70*/  NOP ;  /* 0x0000000000007918 */ /* 0x000fc00000000000 */
.L_x_16:


//--------------------- .nv.shared.reserved.0     --------------------------
	.section	.nv.shared.reserved.0,"aw",@nobits
	.weak		__nv_reservedSMEM_offset_0_alias
	.size		__nv_reservedSMEM_offset_0_alias, 0, 64
	.other		__nv_reservedSMEM_offset_0_alias,@"STO_CUDA_RESERVED_SHARED STV_DEFAULT"
__nv_reservedSMEM_offset_0_alias:
	.zero		0
	.zero		64


//--------------------- .nv.global                --------------------------
	.section	.nv.global,"aw",@nobits
	.align	4
.nv.global:
	.type		x3,@object
	.size		x3,(temp - x3)
x3:
	.zero		256
	.type		temp,@object
	.size		temp,(x - temp)
temp:
	.zero		256
	.type		x,@object
	.size		x,(term1 - x)
x:
	.zero		256
	.type		term1,@object
	.size		term1,(x5 - term1)
term1:
	.zero		256
	.type		x5,@object
	.size		x5,(result - x5)
x5:
	.zero		256
	.type		result,@object
	.size		result,(x2 - result)
result:
	.zero		256
	.type		x2,@object
	.size		x2,(term2 - x2)
x2:
	.zero		256
	.type		term2,@object
	.size		term2,(.L_5 - term2)
term2:
	.zero		256
.L_5:


//--------------------- .nv.constant0._Z18tensor_atan_kernelPfS_ --------------------------
	.section	.nv.constant0._Z18tensor_atan_kernelPfS_,"a",@progbits
	.sectionflags	@""
	.align	4
.nv.constant0._Z18tensor_atan_kernelPfS_:
	.zero		912


//--------------------- SYMBOLS --------------------------

	.type		.nv.reservedSmem.offset0,@object
	.size		.nv.reservedSmem.offset0,0x4
